	.headerflags	@"EF_CUDA_TEXMODE_UNIFIED EF_CUDA_64BIT_ADDRESS EF_CUDA_ACCELERATORS EF_CUDA_SM90 EF_CUDA_VIRTUAL_SM(EF_CUDA_SM90)"
	.elftype	@"ET_EXEC"


//--------------------- .nv.info                  --------------------------
	.section	.nv.info,"",@"SHT_CUDA_INFO"
	.align	4


	//----- nvinfo : EIATTR_REGCOUNT
	.align		4
        /*0000*/ 	.byte	0x04, 0x2f
        /*0002*/ 	.short	(.L_1 - .L_0)
	.align		4
.L_0:
        /*0004*/ 	.word	index@(triton_poi_fused_exp_mul_1)
        /*0008*/ 	.word	0x0000000a


	//----- nvinfo : EIATTR_MIN_STACK_SIZE
	.align		4
.L_1:
        /*000c*/ 	.byte	0x04, 0x12
        /*000e*/ 	.short	(.L_3 - .L_2)
	.align		4
.L_2:
        /*0010*/ 	.word	index@(triton_poi_fused_exp_mul_1)
        /*0014*/ 	.word	0x00000000


	//----- nvinfo : EIATTR_FRAME_SIZE
	.align		4
.L_3:
        /*0018*/ 	.byte	0x04, 0x11
        /*001a*/ 	.short	(.L_5 - .L_4)
	.align		4
.L_4:
        /*001c*/ 	.word	index@(triton_poi_fused_exp_mul_1)
        /*0020*/ 	.word	0x00000000


	//----- nvinfo : EIATTR_MIN_STACK_SIZE
	.align		4
.L_5:
        /*0024*/ 	.byte	0x04, 0x12
        /*0026*/ 	.short	(.L_7 - .L_6)
	.align		4
.L_6:
        /*0028*/ 	.word	index@(triton_poi_fused_exp_mul_1)
        /*002c*/ 	.word	0x00000000
.L_7:


//--------------------- .nv.info.triton_poi_fused_exp_mul_1 --------------------------
	.section	.nv.info.triton_poi_fused_exp_mul_1,"",@"SHT_CUDA_INFO"
	.sectionflags	@""
	.align	4


	//----- nvinfo : EIATTR_CUDA_API_VERSION
	.align		4
        /*0000*/ 	.byte	0x04, 0x37
        /*0002*/ 	.short	(.L_9 - .L_8)
.L_8:
        /*0004*/ 	.word	0x0000007c


	//----- nvinfo : EIATTR_KPARAM_INFO
	.align		4
.L_9:
        /*0008*/ 	.byte	0x04, 0x17
        /*000a*/ 	.short	(.L_11 - .L_10)
.L_10:
        /*000c*/ 	.word	0x00000000
        /*0010*/ 	.short	0x0002
        /*0012*/ 	.short	0x0010
        /*0014*/ 	.byte	0x00, 0xf0, 0x11, 0x00


	//----- nvinfo : EIATTR_KPARAM_INFO
	.align		4
.L_11:
        /*0018*/ 	.byte	0x04, 0x17
        /*001a*/ 	.short	(.L_13 - .L_12)
.L_12:
        /*001c*/ 	.word	0x00000000
        /*0020*/ 	.short	0x0001
        /*0022*/ 	.short	0x0008
        /*0024*/ 	.byte	0x00, 0xf4, 0x21, 0x00


	//----- nvinfo : EIATTR_KPARAM_INFO
	.align		4
.L_13:
        /*0028*/ 	.byte	0x04, 0x17
        /*002a*/ 	.short	(.L_15 - .L_14)
.L_14:
        /*002c*/ 	.word	0x00000000
        /*0030*/ 	.short	0x0000
        /*0032*/ 	.short	0x0000
        /*0034*/ 	.byte	0x00, 0xf4, 0x21, 0x00


	//----- nvinfo : EIATTR_SPARSE_MMA_MASK
	.align		4
.L_15:
        /*0038*/ 	.byte	0x03, 0x50
        /*003a*/ 	.short	0x0000


	//----- nvinfo : EIATTR_MAXREG_COUNT
	.align		4
        /*003c*/ 	.byte	0x03, 0x1b
        /*003e*/ 	.short	0x00ff


	//----- nvinfo : EIATTR_EXIT_INSTR_OFFSETS
	.align		4
        /*0040*/ 	.byte	0x04, 0x1c
        /*0042*/ 	.short	(.L_17 - .L_16)


	//   ....[0]....
.L_16:
        /*0044*/ 	.word	0x000001d0


	//   ....[1]....
        /*0048*/ 	.word	0x000001f0


	//----- nvinfo : EIATTR_REQNTID
	.align		4
.L_17:
        /*004c*/ 	.byte	0x04, 0x10
        /*004e*/ 	.short	(.L_19 - .L_18)
.L_18:
        /*0050*/ 	.word	0x00000080
        /*0054*/ 	.word	0x00000001
        /*0058*/ 	.word	0x00000001


	//----- nvinfo : EIATTR_CRS_STACK_SIZE
	.align		4
.L_19:
        /*005c*/ 	.byte	0x04, 0x1e
        /*005e*/ 	.short	(.L_21 - .L_20)
.L_20:
        /*0060*/ 	.word	0x00000000


	//----- nvinfo : EIATTR_CBANK_PARAM_SIZE
	.align		4
.L_21:
        /*0064*/ 	.byte	0x03, 0x19
        /*0066*/ 	.short	0x0014


	//----- nvinfo : EIATTR_PARAM_CBANK
	.align		4
        /*0068*/ 	.byte	0x04, 0x0a
        /*006a*/ 	.short	(.L_23 - .L_22)
	.align		4
.L_22:
        /*006c*/ 	.word	index@(.nv.constant0.triton_poi_fused_exp_mul_1)
        /*0070*/ 	.short	0x0210
        /*0072*/ 	.short	0x0014


	//----- nvinfo : EIATTR_SW_WAR
	.align		4
.L_23:
        /*0074*/ 	.byte	0x04, 0x36
        /*0076*/ 	.short	(.L_25 - .L_24)
.L_24:
        /*0078*/ 	.word	0x00000008
.L_25:


//--------------------- .nv.callgraph             --------------------------
	.section	.nv.callgraph,"",@"SHT_CUDA_CALLGRAPH"
	.align	4
	.sectionentsize	8
	.align		4
        /*0000*/ 	.word	0x00000000
	.align		4
        /*0004*/ 	.word	0xffffffff
	.align		4
        /*0008*/ 	.word	0x00000000
	.align		4
        /*000c*/ 	.word	0xfffffffe
	.align		4
        /*0010*/ 	.word	0x00000000
	.align		4
        /*0014*/ 	.word	0xfffffffd
	.align		4
        /*0018*/ 	.word	0x00000000
	.align		4
        /*001c*/ 	.word	0xfffffffc


//--------------------- .text.triton_poi_fused_exp_mul_1 --------------------------
	.section	.text.triton_poi_fused_exp_mul_1,"ax",@progbits
	.align	128
        .global         triton_poi_fused_exp_mul_1
        .type           triton_poi_fused_exp_mul_1,@function
        .size           triton_poi_fused_exp_mul_1,(.L_x_3 - triton_poi_fused_exp_mul_1)
        .other          triton_poi_fused_exp_mul_1,@"STO_CUDA_ENTRY STV_DEFAULT"
triton_poi_fused_exp_mul_1:
.text.triton_poi_fused_exp_mul_1:
[----:B------:R-:W0:Y:S02]  /*0000*/  LDC R1, c[0x0][0x28] ;  /* 0x00000a00ff017b82 */ /* 0x000e240000000800 */
[----:B------:R-:W1:Y:S01]  /*0010*/  S2R R0, SR_TID.X ;  /* 0x0000000000007919 */ /* 0x000e620000002100 */
[----:B------:R-:W2:Y:S01]  /*0020*/  LDC.64 R2, c[0x0][0x210] ;  /* 0x00008400ff027b82 */ /* 0x000ea20000000a00 */
[----:B------:R-:W-:Y:S01]  /*0030*/  ULDC.64 UR4, c[0x0][0x208] ;  /* 0x0000820000047ab9 */ /* 0x000fe20000000a00 */
[----:B------:R-:W-:Y:S01]  /*0040*/  BSSY B0, `(.L_x_0) ;  /* 0x0000010000007945 */ /* 0x000fe20003800000 */
[----:B------:R-:W3:Y:S01]  /*0050*/  S2R R5, SR_CTAID.X ;  /* 0x0000000000057919 */ /* 0x000ee20000002500 */
[----:B-1----:R-:W-:-:S05]  /*0060*/  LOP3.LUT R0, R0, 0x7f, RZ, 0xc0, !PT ;  /* 0x0000007f00007812 */ /* 0x002fca00078ec0ff */
[----:B---3--:R-:W-:-:S05]  /*0070*/  IMAD R5, R5, 0x80, R0 ;  /* 0x0000008005057824 */ /* 0x008fca00078e0200 */
[----:B------:R-:W-:Y:S02]  /*0080*/  SHF.R.S32.HI R0, RZ, 0x1f, R5 ;  /* 0x0000001fff007819 */ /* 0x000fe40000011405 */
[----:B------:R-:W-:Y:S02]  /*0090*/  ISETP.GE.AND P1, PT, R5, 0x80, PT ;  /* 0x000000800500780c */ /* 0x000fe40003f26270 */
[----:B------:R-:W-:-:S05]  /*00a0*/  LEA.HI R0, R0, R5, RZ, 0x5 ;  /* 0x0000000500007211 */ /* 0x000fca00078f28ff */
[C---:B------:R-:W-:Y:S01]  /*00b0*/  IMAD.SHL.U32 R4, R0.reuse, 0x2, RZ ;  /* 0x0000000200047824 */ /* 0x040fe200078e00ff */
[----:B------:R-:W-:-:S04]  /*00c0*/  LOP3.LUT R0, R0, 0xffffffe0, RZ, 0xc0, !PT ;  /* 0xffffffe000007812 */ /* 0x000fc800078ec0ff */
[----:B------:R-:W-:-:S04]  /*00d0*/  LOP3.LUT R4, R4, 0xffffffc0, RZ, 0xc0, !PT ;  /* 0xffffffc004047812 */ /* 0x000fc800078ec0ff */
[----:B------:R-:W-:-:S04]  /*00e0*/  IADD3 R0, R4, R5, -R0 ;  /* 0x0000000504007210 */ /* 0x000fc80007ffe800 */
[----:B------:R-:W-:Y:S01]  /*00f0*/  IADD3 R7, R0, 0x20, RZ ;  /* 0x0000002000077810 */ /* 0x000fe20007ffe0ff */
[----:B------:R-:W-:-:S04]  /*0100*/  IMAD.MOV.U32 R0, RZ, RZ, RZ ;  /* 0x000000ffff007224 */ /* 0x000fc800078e00ff */
[----:B--2---:R-:W-:Y:S01]  /*0110*/  IMAD.WIDE R2, R7, 0x4, R2 ;  /* 0x0000000407027825 */ /* 0x004fe200078e0202 */
[----:B------:R-:W-:Y:S06]  /*0120*/  @P1 BRA `(.L_x_1) ;  /* 0x0000000000041947 */ /* 0x000fec0003800000 */
[----:B------:R1:W5:Y:S02]  /*0130*/  LDG.E R0, desc[UR4][R2.64] ;  /* 0x0000000402007981 */ /* 0x000364000c1e1900 */
.L_x_1:
[----:B------:R-:W-:Y:S05]  /*0140*/  BSYNC B0 ;  /* 0x0000000000007941 */ /* 0x000fea0003800000 */
.L_x_0:
[----:B-----5:R-:W-:Y:S01]  /*0150*/  FMUL R0, R0, 0.5 ;  /* 0x3f00000000007820 */ /* 0x020fe20000400000 */
[----:B-1----:R-:W1:Y:S03]  /*0160*/  LDC.64 R2, c[0x0][0x218] ;  /* 0x00008600ff027b82 */ /* 0x002e660000000a00 */
[----:B------:R-:W-:-:S05]  /*0170*/  FMUL R0, R0, 1.4426950216293334961 ;  /* 0x3fb8aa3b00007820 */ /* 0x000fca0000400000 */
[----:B------:R-:W-:-:S13]  /*0180*/  FSETP.GEU.AND P0, PT, R0, -126, PT ;  /* 0xc2fc00000000780b */ /* 0x000fda0003f0e000 */
[----:B------:R-:W-:Y:S01]  /*0190*/  @!P0 FMUL R0, R0, 0.5 ;  /* 0x3f00000000008820 */ /* 0x000fe20000400000 */
[----:B-1----:R-:W-:-:S03]  /*01a0*/  IMAD.WIDE R2, R5, 0x4, R2 ;  /* 0x0000000405027825 */ /* 0x002fc600078e0202 */
[----:B------:R-:W1:Y:S02]  /*01b0*/  MUFU.EX2 R7, R0 ;  /* 0x0000000000077308 */ /* 0x000e640000000800 */
[----:B-1----:R-:W-:Y:S01]  /*01c0*/  @!P0 FMUL R7, R7, R7 ;  /* 0x0000000707078220 */ /* 0x002fe20000400000 */
[----:B------:R-:W-:Y:S06]  /*01d0*/  @P1 EXIT ;  /* 0x000000000000194d */ /* 0x000fec0003800000 */
[----:B------:R-:W-:Y:S01]  /*01e0*/  STG.E desc[UR4][R2.64], R7 ;  /* 0x0000000702007986 */ /* 0x000fe2000c101904 */
[----:B------:R-:W-:Y:S05]  /*01f0*/  EXIT ;  /* 0x000000000000794d */ /* 0x000fea0003800000 */
.L_x_2:
[----:B------:R-:W-:-:S00]  /*0200*/  BRA `(.L_x_2) ;  /* 0xfffffffc00fc7947 */ /* 0x000fc0000383ffff */
[----:B------:R-:W-:-:S00]  /*0210*/  NOP ;  /* 0x0000000000007918 */ /* 0x000fc00000000000 */
        /* <DEDUP_REMOVED lines=14> */
.L_x_3:


//--------------------- .nv.constant0.triton_poi_fused_exp_mul_1 --------------------------
	.section	.nv.constant0.triton_poi_fused_exp_mul_1,"a",@progbits
	.sectionflags	@""
	.align	4
.nv.constant0.triton_poi_fused_exp_mul_1:
	.zero		548
